//
// Generated by NVIDIA NVVM Compiler
//
// Compiler Build ID: CL-36424714
// Cuda compilation tools, release 13.0, V13.0.88
// Based on NVVM 20.0.0
//

.version 9.0
.target sm_100
.address_size 64

	// .globl	_Z15initializeArrayPffi

.visible .entry _Z15initializeArrayPffi(
	.param .u64 .ptr .align 1 _Z15initializeArrayPffi_param_0,
	.param .f32 _Z15initializeArrayPffi_param_1,
	.param .u32 _Z15initializeArrayPffi_param_2
)
{
	.reg .pred 	%p<7>;
	.reg .b32 	%r<31>;
	.reg .b32 	%f<2>;
	.reg .b64 	%rd<11>;

	ld.param.u64 	%rd2, [_Z15initializeArrayPffi_param_0];
	ld.param.f32 	%f1, [_Z15initializeArrayPffi_param_1];
	ld.param.u32 	%r12, [_Z15initializeArrayPffi_param_2];
	cvta.to.global.u64 	%rd1, %rd2;
	mov.u32 	%r13, %tid.x;
	mov.u32 	%r14, %ctaid.x;
	mov.u32 	%r15, %ntid.x;
	mad.lo.s32 	%r29, %r14, %r15, %r13;
	mov.u32 	%r16, %nctaid.x;
	mul.lo.s32 	%r2, %r15, %r16;
	setp.ge.s32 	%p1, %r29, %r12;
	@%p1 bra 	$L__BB0_7;
	add.s32 	%r17, %r29, %r2;
	max.s32 	%r18, %r12, %r17;
	setp.lt.s32 	%p2, %r17, %r12;
	selp.u32 	%r19, 1, 0, %p2;
	add.s32 	%r20, %r17, %r19;
	sub.s32 	%r21, %r18, %r20;
	div.u32 	%r22, %r21, %r2;
	add.s32 	%r3, %r22, %r19;
	and.b32  	%r23, %r3, 3;
	setp.eq.s32 	%p3, %r23, 3;
	@%p3 bra 	$L__BB0_4;
	add.s32 	%r24, %r3, 1;
	and.b32  	%r25, %r24, 3;
	neg.s32 	%r27, %r25;
$L__BB0_3:
	.pragma "nounroll";
	mul.wide.s32 	%rd3, %r29, 4;
	add.s64 	%rd4, %rd1, %rd3;
	st.global.f32 	[%rd4], %f1;
	add.s32 	%r29, %r29, %r2;
	add.s32 	%r27, %r27, 1;
	setp.ne.s32 	%p4, %r27, 0;
	@%p4 bra 	$L__BB0_3;
$L__BB0_4:
	setp.lt.u32 	%p5, %r3, 3;
	@%p5 bra 	$L__BB0_7;
	mul.wide.s32 	%rd7, %r2, 4;
	shl.b32 	%r26, %r2, 2;
$L__BB0_6:
	mul.wide.s32 	%rd5, %r29, 4;
	add.s64 	%rd6, %rd1, %rd5;
	st.global.f32 	[%rd6], %f1;
	add.s64 	%rd8, %rd6, %rd7;
	st.global.f32 	[%rd8], %f1;
	add.s64 	%rd9, %rd8, %rd7;
	st.global.f32 	[%rd9], %f1;
	add.s64 	%rd10, %rd9, %rd7;
	st.global.f32 	[%rd10], %f1;
	add.s32 	%r29, %r26, %r29;
	setp.lt.s32 	%p6, %r29, %r12;
	@%p6 bra 	$L__BB0_6;
$L__BB0_7:
	ret;

}
	// .globl	_Z7processPfS_i
.visible .entry _Z7processPfS_i(
	.param .u64 .ptr .align 1 _Z7processPfS_i_param_0,
	.param .u64 .ptr .align 1 _Z7processPfS_i_param_1,
	.param .u32 _Z7processPfS_i_param_2
)
{
	.reg .pred 	%p<7>;
	.reg .b32 	%r<31>;
	.reg .b32 	%f<11>;
	.reg .b64 	%rd<18>;

	ld.param.u64 	%rd3, [_Z7processPfS_i_param_0];
	ld.param.u64 	%rd4, [_Z7processPfS_i_param_1];
	ld.param.u32 	%r12, [_Z7processPfS_i_param_2];
	cvta.to.global.u64 	%rd1, %rd3;
	cvta.to.global.u64 	%rd2, %rd4;
	mov.u32 	%r13, %tid.x;
	mov.u32 	%r14, %ctaid.x;
	mov.u32 	%r15, %ntid.x;
	mad.lo.s32 	%r29, %r14, %r15, %r13;
	mov.u32 	%r16, %nctaid.x;
	mul.lo.s32 	%r2, %r15, %r16;
	setp.ge.s32 	%p1, %r29, %r12;
	@%p1 bra 	$L__BB1_7;
	add.s32 	%r17, %r29, %r2;
	max.s32 	%r18, %r12, %r17;
	setp.lt.s32 	%p2, %r17, %r12;
	selp.u32 	%r19, 1, 0, %p2;
	add.s32 	%r20, %r17, %r19;
	sub.s32 	%r21, %r18, %r20;
	div.u32 	%r22, %r21, %r2;
	add.s32 	%r3, %r22, %r19;
	and.b32  	%r23, %r3, 3;
	setp.eq.s32 	%p3, %r23, 3;
	@%p3 bra 	$L__BB1_4;
	add.s32 	%r24, %r3, 1;
	and.b32  	%r25, %r24, 3;
	neg.s32 	%r27, %r25;
$L__BB1_3:
	.pragma "nounroll";
	mul.wide.s32 	%rd5, %r29, 4;
	add.s64 	%rd6, %rd1, %rd5;
	add.s64 	%rd7, %rd2, %rd5;
	ld.global.f32 	%f1, [%rd7];
	mul.f32 	%f2, %f1, 0f3FC00000;
	st.global.f32 	[%rd6], %f2;
	add.s32 	%r29, %r29, %r2;
	add.s32 	%r27, %r27, 1;
	setp.ne.s32 	%p4, %r27, 0;
	@%p4 bra 	$L__BB1_3;
$L__BB1_4:
	setp.lt.u32 	%p5, %r3, 3;
	@%p5 bra 	$L__BB1_7;
	mul.wide.s32 	%rd11, %r2, 4;
	shl.b32 	%r26, %r2, 2;
$L__BB1_6:
	mul.wide.s32 	%rd8, %r29, 4;
	add.s64 	%rd9, %rd2, %rd8;
	ld.global.f32 	%f3, [%rd9];
	mul.f32 	%f4, %f3, 0f3FC00000;
	add.s64 	%rd10, %rd1, %rd8;
	st.global.f32 	[%rd10], %f4;
	add.s64 	%rd12, %rd9, %rd11;
	ld.global.f32 	%f5, [%rd12];
	mul.f32 	%f6, %f5, 0f3FC00000;
	add.s64 	%rd13, %rd10, %rd11;
	st.global.f32 	[%rd13], %f6;
	add.s64 	%rd14, %rd12, %rd11;
	ld.global.f32 	%f7, [%rd14];
	mul.f32 	%f8, %f7, 0f3FC00000;
	add.s64 	%rd15, %rd13, %rd11;
	st.global.f32 	[%rd15], %f8;
	add.s64 	%rd16, %rd14, %rd11;
	ld.global.f32 	%f9, [%rd16];
	mul.f32 	%f10, %f9, 0f3FC00000;
	add.s64 	%rd17, %rd15, %rd11;
	st.global.f32 	[%rd17], %f10;
	add.s32 	%r29, %r26, %r29;
	setp.lt.s32 	%p6, %r29, %r12;
	@%p6 bra 	$L__BB1_6;
$L__BB1_7:
	ret;

}


// ===== COMPILED SASS (sm_100) =====

	.target	sm_100

	.elftype	@"ET_EXEC"


//--------------------- .note.nv.tkinfo           --------------------------
	.section	.note.nv.tkinfo,"",@"SHT_NOTE"
	.sectionflags	@"SHF_NOTE_NV_TKINFO"
	.tkinfo
        /*0018*/ 	.word	0x00000002
        /*0030*/ 	.string	""
        /*0030*/ 	.string	"ptxas"
        /*0030*/ 	.string	"Cuda compilation tools, release 13.0, V13.0.88"
        /*0030*/ 	.string	"Build cuda_13.0.r13.0/compiler.36424714_0"
        /*0030*/ 	.string	"-arch sm_100 -m 64 "



//--------------------- .note.nv.cuinfo           --------------------------
	.section	.note.nv.cuinfo,"",@"SHT_NOTE"
	.sectionflags	@"SHF_NOTE_NV_CUINFO"
        /*0018*/ 	.short	0x0002
        /*001a*/ 	.short	0x0064
        /*001c*/ 	.short	0x0082
	.zero		2


//--------------------- .nv.info                  --------------------------
	.section	.nv.info,"",@"SHT_CUDA_INFO"
	.align	4


	//----- nvinfo : EIATTR_REGCOUNT
	.align		4
        /*0000*/ 	.byte	0x04, 0x2f
        /*0002*/ 	.short	(.L_1 - .L_0)
	.align		4
.L_0:
        /*0004*/ 	.word	index@(_Z15initializeArrayPffi)
        /*0008*/ 	.word	0x00000012


	//----- nvinfo : EIATTR_FRAME_SIZE
	.align		4
.L_1:
        /*000c*/ 	.byte	0x04, 0x11
        /*000e*/ 	.short	(.L_3 - .L_2)
	.align		4
.L_2:
        /*0010*/ 	.word	index@(_Z15initializeArrayPffi)
        /*0014*/ 	.word	0x00000000


	//----- nvinfo : EIATTR_REGCOUNT
	.align		4
.L_3:
        /*0018*/ 	.byte	0x04, 0x2f
        /*001a*/ 	.short	(.L_5 - .L_4)
	.align		4
.L_4:
        /*001c*/ 	.word	index@(_Z7processPfS_i)
        /*0020*/ 	.word	0x0000001c


	//----- nvinfo : EIATTR_FRAME_SIZE
	.align		4
.L_5:
        /*0024*/ 	.byte	0x04, 0x11
        /*0026*/ 	.short	(.L_7 - .L_6)
	.align		4
.L_6:
        /*0028*/ 	.word	index@(_Z7processPfS_i)
        /*002c*/ 	.word	0x00000000


	//----- nvinfo : EIATTR_MIN_STACK_SIZE
	.align		4
.L_7:
        /*0030*/ 	.byte	0x04, 0x12
        /*0032*/ 	.short	(.L_9 - .L_8)
	.align		4
.L_8:
        /*0034*/ 	.word	index@(_Z7processPfS_i)
        /*0038*/ 	.word	0x00000000


	//----- nvinfo : EIATTR_MIN_STACK_SIZE
	.align		4
.L_9:
        /*003c*/ 	.byte	0x04, 0x12
        /*003e*/ 	.short	(.L_11 - .L_10)
	.align		4
.L_10:
        /*0040*/ 	.word	index@(_Z15initializeArrayPffi)
        /*0044*/ 	.word	0x00000000
.L_11:


//--------------------- .nv.compat                --------------------------
	.section	.nv.compat,"",@"SHT_CUDA_COMPAT_INFO"
	.align	4
        /*0000*/ 	.byte	0x02, 0x09, 0x00, 0x00, 0x02, 0x02, 0x01, 0x00, 0x02, 0x05, 0x05, 0x00, 0x03, 0x07, 0x01, 0x01
        /*0010*/ 	.byte	0x02, 0x03, 0x00, 0x00, 0x02, 0x06, 0x01, 0x00, 0x04, 0x0b, 0x08, 0x00, 0x09, 0x00, 0x00, 0x00
        /*0020*/ 	.byte	0x00, 0x00, 0x00, 0x00


//--------------------- .nv.info._Z7processPfS_i  --------------------------
	.section	.nv.info._Z7processPfS_i,"",@"SHT_CUDA_INFO"
	.sectionflags	@""
	.align	4


	//----- nvinfo : EIATTR_CUDA_API_VERSION
	.align		4
        /*0000*/ 	.byte	0x04, 0x37
        /*0002*/ 	.short	(.L_13 - .L_12)
.L_12:
        /*0004*/ 	.word	0x00000082


	//----- nvinfo : EIATTR_KPARAM_INFO
	.align		4
.L_13:
        /*0008*/ 	.byte	0x04, 0x17
        /*000a*/ 	.short	(.L_15 - .L_14)
.L_14:
        /*000c*/ 	.word	0x00000000
        /*0010*/ 	.short	0x0002
        /*0012*/ 	.short	0x0010
        /*0014*/ 	.byte	0x00, 0xf0, 0x11, 0x00


	//----- nvinfo : EIATTR_KPARAM_INFO
	.align		4
.L_15:
        /*0018*/ 	.byte	0x04, 0x17
        /*001a*/ 	.short	(.L_17 - .L_16)
.L_16:
        /*001c*/ 	.word	0x00000000
        /*0020*/ 	.short	0x0001
        /*0022*/ 	.short	0x0008
        /*0024*/ 	.byte	0x00, 0xf5, 0x21, 0x00


	//----- nvinfo : EIATTR_KPARAM_INFO
	.align		4
.L_17:
        /*0028*/ 	.byte	0x04, 0x17
        /*002a*/ 	.short	(.L_19 - .L_18)
.L_18:
        /*002c*/ 	.word	0x00000000
        /*0030*/ 	.short	0x0000
        /*0032*/ 	.short	0x0000
        /*0034*/ 	.byte	0x00, 0xf5, 0x21, 0x00


	//----- nvinfo : EIATTR_SPARSE_MMA_MASK
	.align		4
.L_19:
        /*0038*/ 	.byte	0x03, 0x50
        /*003a*/ 	.short	0x0000


	//----- nvinfo : EIATTR_MAXREG_COUNT
	.align		4
        /*003c*/ 	.byte	0x03, 0x1b
        /*003e*/ 	.short	0x00ff


	//----- nvinfo : EIATTR_MERCURY_ISA_VERSION
	.align		4
        /*0040*/ 	.byte	0x03, 0x5f
        /*0042*/ 	.short	0x0101


	//----- nvinfo : EIATTR_VRC_CTA_INIT_COUNT
	.align		4
        /*0044*/ 	.byte	0x02, 0x4a
	.zero		1
	.zero		1


	//----- nvinfo : EIATTR_EXIT_INSTR_OFFSETS
	.align		4
        /*0048*/ 	.byte	0x04, 0x1c
        /*004a*/ 	.short	(.L_21 - .L_20)


	//   ....[0]....
.L_20:
        /*004c*/ 	.word	0x00000090


	//   ....[1]....
        /*0050*/ 	.word	0x00000390


	//   ....[2]....
        /*0054*/ 	.word	0x00000510


	//----- nvinfo : EIATTR_CRS_STACK_SIZE
	.align		4
.L_21:
        /*0058*/ 	.byte	0x04, 0x1e
        /*005a*/ 	.short	(.L_23 - .L_22)
.L_22:
        /*005c*/ 	.word	0x00000000


	//----- nvinfo : EIATTR_CBANK_PARAM_SIZE
	.align		4
.L_23:
        /*0060*/ 	.byte	0x03, 0x19
        /*0062*/ 	.short	0x0014


	//----- nvinfo : EIATTR_PARAM_CBANK
	.align		4
        /*0064*/ 	.byte	0x04, 0x0a
        /*0066*/ 	.short	(.L_25 - .L_24)
	.align		4
.L_24:
        /*0068*/ 	.word	index@(.nv.constant0._Z7processPfS_i)
        /*006c*/ 	.short	0x0380
        /*006e*/ 	.short	0x0014


	//----- nvinfo : EIATTR_SW_WAR
	.align		4
.L_25:
        /*0070*/ 	.byte	0x04, 0x36
        /*0072*/ 	.short	(.L_27 - .L_26)
.L_26:
        /*0074*/ 	.word	0x00000008
.L_27:


//--------------------- .nv.info._Z15initializeArrayPffi --------------------------
	.section	.nv.info._Z15initializeArrayPffi,"",@"SHT_CUDA_INFO"
	.sectionflags	@""
	.align	4


	//----- nvinfo : EIATTR_CUDA_API_VERSION
	.align		4
        /*0000*/ 	.byte	0x04, 0x37
        /*0002*/ 	.short	(.L_29 - .L_28)
.L_28:
        /*0004*/ 	.word	0x00000082


	//----- nvinfo : EIATTR_KPARAM_INFO
	.align		4
.L_29:
        /*0008*/ 	.byte	0x04, 0x17
        /*000a*/ 	.short	(.L_31 - .L_30)
.L_30:
        /*000c*/ 	.word	0x00000000
        /*0010*/ 	.short	0x0002
        /*0012*/ 	.short	0x000c
        /*0014*/ 	.byte	0x00, 0xf0, 0x11, 0x00


	//----- nvinfo : EIATTR_KPARAM_INFO
	.align		4
.L_31:
        /*0018*/ 	.byte	0x04, 0x17
        /*001a*/ 	.short	(.L_33 - .L_32)
.L_32:
        /*001c*/ 	.word	0x00000000
        /*0020*/ 	.short	0x0001
        /*0022*/ 	.short	0x0008
        /*0024*/ 	.byte	0x00, 0xf0, 0x11, 0x00


	//----- nvinfo : EIATTR_KPARAM_INFO
	.align		4
.L_33:
        /*0028*/ 	.byte	0x04, 0x17
        /*002a*/ 	.short	(.L_35 - .L_34)
.L_34:
        /*002c*/ 	.word	0x00000000
        /*0030*/ 	.short	0x0000
        /*0032*/ 	.short	0x0000
        /*0034*/ 	.byte	0x00, 0xf5, 0x21, 0x00


	//----- nvinfo : EIATTR_SPARSE_MMA_MASK
	.align		4
.L_35:
        /*0038*/ 	.byte	0x03, 0x50
        /*003a*/ 	.short	0x0000


	//----- nvinfo : EIATTR_MAXREG_COUNT
	.align		4
        /*003c*/ 	.byte	0x03, 0x1b
        /*003e*/ 	.short	0x00ff


	//----- nvinfo : EIATTR_MERCURY_ISA_VERSION
	.align		4
        /*0040*/ 	.byte	0x03, 0x5f
        /*0042*/ 	.short	0x0101


	//----- nvinfo : EIATTR_VRC_CTA_INIT_COUNT
	.align		4
        /*0044*/ 	.byte	0x02, 0x4a
	.zero		1
	.zero		1


	//----- nvinfo : EIATTR_EXIT_INSTR_OFFSETS
	.align		4
        /*0048*/ 	.byte	0x04, 0x1c
        /*004a*/ 	.short	(.L_37 - .L_36)


	//   ....[0]....
.L_36:
        /*004c*/ 	.word	0x00000090


	//   ....[1]....
        /*0050*/ 	.word	0x00000340


	//   ....[2]....
        /*0054*/ 	.word	0x00000420


	//----- nvinfo : EIATTR_CRS_STACK_SIZE
	.align		4
.L_37:
        /*0058*/ 	.byte	0x04, 0x1e
        /*005a*/ 	.short	(.L_39 - .L_38)
.L_38:
        /*005c*/ 	.word	0x00000000


	//----- nvinfo : EIATTR_CBANK_PARAM_SIZE
	.align		4
.L_39:
        /*0060*/ 	.byte	0x03, 0x19
        /*0062*/ 	.short	0x0010


	//----- nvinfo : EIATTR_PARAM_CBANK
	.align		4
        /*0064*/ 	.byte	0x04, 0x0a
        /*0066*/ 	.short	(.L_41 - .L_40)
	.align		4
.L_40:
        /*0068*/ 	.word	index@(.nv.constant0._Z15initializeArrayPffi)
        /*006c*/ 	.short	0x0380
        /*006e*/ 	.short	0x0010


	//----- nvinfo : EIATTR_SW_WAR
	.align		4
.L_41:
        /*0070*/ 	.byte	0x04, 0x36
        /*0072*/ 	.short	(.L_43 - .L_42)
.L_42:
        /*0074*/ 	.word	0x00000008
.L_43:


//--------------------- .nv.callgraph             --------------------------
	.section	.nv.callgraph,"",@"SHT_CUDA_CALLGRAPH"
	.align	4
	.sectionentsize	8
	.align		4
        /*0000*/ 	.word	0x00000000
	.align		4
        /*0004*/ 	.word	0xffffffff
	.align		4
        /*0008*/ 	.word	0x00000000
	.align		4
        /*000c*/ 	.word	0xfffffffe
	.align		4
        /*0010*/ 	.word	0x00000000
	.align		4
        /*0014*/ 	.word	0xfffffffd
	.align		4
        /*0018*/ 	.word	0x00000000
	.align		4
        /*001c*/ 	.word	0xfffffffc


//--------------------- .text._Z7processPfS_i     --------------------------
	.section	.text._Z7processPfS_i,"ax",@progbits
	.align	128
        .global         _Z7processPfS_i
        .type           _Z7processPfS_i,@function
        .size           _Z7processPfS_i,(.L_x_10 - _Z7processPfS_i)
        .other          _Z7processPfS_i,@"STO_CUDA_ENTRY STV_DEFAULT"
_Z7processPfS_i:
.text._Z7processPfS_i:
[----:B------:R-:W-:Y:S01]  /*0000*/  LDC R1, c[0x0][0x37c] ;  /* 0x0000df00ff017b82 */ /* 0x000fe20000000800 */
[----:B------:R-:W0:Y:S07]  /*0010*/  S2R R7, SR_TID.X ;  /* 0x0000000000077919 */ /* 0x000e2e0000002100 */
[----:B------:R-:W0:Y:S01]  /*0020*/  S2UR UR4, SR_CTAID.X ;  /* 0x00000000000479c3 */ /* 0x000e220000002500 */
[----:B------:R-:W1:Y:S07]  /*0030*/  LDCU UR6, c[0x0][0x390] ;  /* 0x00007200ff0677ac */ /* 0x000e6e0008000800 */
[----:B------:R-:W0:Y:S01]  /*0040*/  LDC R0, c[0x0][0x360] ;  /* 0x0000d800ff007b82 */ /* 0x000e220000000800 */
[----:B------:R-:W2:Y:S01]  /*0050*/  LDCU UR5, c[0x0][0x370] ;  /* 0x00006e00ff0577ac */ /* 0x000ea20008000800 */
[----:B0-----:R-:W-:-:S02]  /*0060*/  IMAD R7, R0, UR4, R7 ;  /* 0x0000000400077c24 */ /* 0x001fc4000f8e0207 */
[----:B--2---:R-:W-:-:S03]  /*0070*/  IMAD R0, R0, UR5, RZ ;  /* 0x0000000500007c24 */ /* 0x004fc6000f8e02ff */
[----:B-1----:R-:W-:-:S13]  /*0080*/  ISETP.GE.AND P0, PT, R7, UR6, PT ;  /* 0x0000000607007c0c */ /* 0x002fda000bf06270 */
[----:B------:R-:W-:Y:S05]  /*0090*/  @P0 EXIT ;  /* 0x000000000000094d */ /* 0x000fea0003800000 */
[----:B------:R-:W0:Y:S01]  /*00a0*/  I2F.U32.RP R8, R0 ;  /* 0x0000000000087306 */ /* 0x000e220000209000 */
[C---:B------:R-:W-:Y:S01]  /*00b0*/  IMAD.IADD R4, R0.reuse, 0x1, R7 ;  /* 0x0000000100047824 */ /* 0x040fe200078e0207 */
[----:B------:R-:W-:Y:S01]  /*00c0*/  IADD3 R9, PT, PT, RZ, -R0, RZ ;  /* 0x80000000ff097210 */ /* 0x000fe20007ffe0ff */
[----:B------:R-:W1:Y:S01]  /*00d0*/  LDCU.64 UR4, c[0x0][0x358] ;  /* 0x00006b00ff0477ac */ /* 0x000e620008000a00 */
[----:B------:R-:W-:Y:S01]  /*00e0*/  ISETP.NE.U32.AND P2, PT, R0, RZ, PT ;  /* 0x000000ff0000720c */ /* 0x000fe20003f45070 */
[----:B------:R-:W-:Y:S01]  /*00f0*/  BSSY.RECONVERGENT B0, `(.L_x_0) ;  /* 0x0000029000007945 */ /* 0x000fe20003800200 */
[C---:B------:R-:W-:Y:S02]  /*0100*/  ISETP.GE.AND P0, PT, R4.reuse, UR6, PT ;  /* 0x0000000604007c0c */ /* 0x040fe4000bf06270 */
[----:B------:R-:W-:Y:S02]  /*0110*/  VIMNMX R5, PT, PT, R4, UR6, !PT ;  /* 0x0000000604057c48 */ /* 0x000fe4000ffe0100 */
[----:B------:R-:W-:-:S04]  /*0120*/  SEL R6, RZ, 0x1, P0 ;  /* 0x00000001ff067807 */ /* 0x000fc80000000000 */
[----:B------:R-:W-:Y:S01]  /*0130*/  IADD3 R5, PT, PT, R5, -R4, -R6 ;  /* 0x8000000405057210 */ /* 0x000fe20007ffe806 */
[----:B0-----:R-:W0:Y:S02]  /*0140*/  MUFU.RCP R8, R8 ;  /* 0x0000000800087308 */ /* 0x001e240000001000 */
[----:B0-----:R-:W-:-:S06]  /*0150*/  IADD3 R2, PT, PT, R8, 0xffffffe, RZ ;  /* 0x0ffffffe08027810 */ /* 0x001fcc0007ffe0ff */
[----:B------:R0:W2:Y:S02]  /*0160*/  F2I.FTZ.U32.TRUNC.NTZ R3, R2 ;  /* 0x0000000200037305 */ /* 0x0000a4000021f000 */
[----:B0-----:R-:W-:Y:S02]  /*0170*/  HFMA2 R2, -RZ, RZ, 0, 0 ;  /* 0x00000000ff027431 */ /* 0x001fe400000001ff */
[----:B--2---:R-:W-:-:S04]  /*0180*/  IMAD R9, R9, R3, RZ ;  /* 0x0000000309097224 */ /* 0x004fc800078e02ff */
[----:B------:R-:W-:-:S06]  /*0190*/  IMAD.HI.U32 R8, R3, R9, R2 ;  /* 0x0000000903087227 */ /* 0x000fcc00078e0002 */
[----:B------:R-:W-:-:S05]  /*01a0*/  IMAD.HI.U32 R9, R8, R5, RZ ;  /* 0x0000000508097227 */ /* 0x000fca00078e00ff */
[----:B------:R-:W-:-:S05]  /*01b0*/  IADD3 R2, PT, PT, -R9, RZ, RZ ;  /* 0x000000ff09027210 */ /* 0x000fca0007ffe1ff */
[----:B------:R-:W-:Y:S02]  /*01c0*/  IMAD R5, R0, R2, R5 ;  /* 0x0000000200057224 */ /* 0x000fe400078e0205 */
[----:B------:R-:W0:Y:S03]  /*01d0*/  LDC.64 R2, c[0x0][0x388] ;  /* 0x0000e200ff027b82 */ /* 0x000e260000000a00 */
[----:B------:R-:W-:-:S13]  /*01e0*/  ISETP.GE.U32.AND P0, PT, R5, R0, PT ;  /* 0x000000000500720c */ /* 0x000fda0003f06070 */
[----:B------:R-:W-:Y:S01]  /*01f0*/  @P0 IMAD.IADD R5, R5, 0x1, -R0 ;  /* 0x0000000105050824 */ /* 0x000fe200078e0a00 */
[----:B------:R-:W-:-:S04]  /*0200*/  @P0 IADD3 R9, PT, PT, R9, 0x1, RZ ;  /* 0x0000000109090810 */ /* 0x000fc80007ffe0ff */
[----:B------:R-:W-:Y:S02]  /*0210*/  ISETP.GE.U32.AND P1, PT, R5, R0, PT ;  /* 0x000000000500720c */ /* 0x000fe40003f26070 */
[----:B------:R-:W2:Y:S11]  /*0220*/  LDC.64 R4, c[0x0][0x380] ;  /* 0x0000e000ff047b82 */ /* 0x000eb60000000a00 */
[----:B------:R-:W-:-:S02]  /*0230*/  @P1 IADD3 R9, PT, PT, R9, 0x1, RZ ;  /* 0x0000000109091810 */ /* 0x000fc40007ffe0ff */
[----:B------:R-:W-:-:S05]  /*0240*/  @!P2 LOP3.LUT R9, RZ, R0, RZ, 0x33, !PT ;  /* 0x00000000ff09a212 */ /* 0x000fca00078e33ff */
[----:B------:R-:W-:-:S05]  /*0250*/  IMAD.IADD R6, R6, 0x1, R9 ;  /* 0x0000000106067824 */ /* 0x000fca00078e0209 */
[C---:B------:R-:W-:Y:S02]  /*0260*/  LOP3.LUT R8, R6.reuse, 0x3, RZ, 0xc0, !PT ;  /* 0x0000000306087812 */ /* 0x040fe400078ec0ff */
[----:B------:R-:W-:Y:S02]  /*0270*/  ISETP.GE.U32.AND P1, PT, R6, 0x3, PT ;  /* 0x000000030600780c */ /* 0x000fe40003f26070 */
[----:B------:R-:W-:-:S13]  /*0280*/  ISETP.NE.AND P0, PT, R8, 0x3, PT ;  /* 0x000000030800780c */ /* 0x000fda0003f05270 */
[----:B01----:R-:W-:Y:S05]  /*0290*/  @!P0 BRA `(.L_x_1) ;  /* 0x0000000000388947 */ /* 0x003fea0003800000 */
[----:B------:R-:W0:Y:S01]  /*02a0*/  LDC.64 R12, c[0x0][0x380] ;  /* 0x0000e000ff0c7b82 */ /* 0x000e220000000a00 */
[----:B------:R-:W-:-:S04]  /*02b0*/  IADD3 R6, PT, PT, R6, 0x1, RZ ;  /* 0x0000000106067810 */ /* 0x000fc80007ffe0ff */
[----:B------:R-:W-:-:S03]  /*02c0*/  LOP3.LUT R6, R6, 0x3, RZ, 0xc0, !PT ;  /* 0x0000000306067812 */ /* 0x000fc600078ec0ff */
[----:B------:R-:W1:Y:S01]  /*02d0*/  LDC.64 R14, c[0x0][0x388] ;  /* 0x0000e200ff0e7b82 */ /* 0x000e620000000a00 */
[----:B------:R-:W-:-:S07]  /*02e0*/  IADD3 R6, PT, PT, -R6, RZ, RZ ;  /* 0x000000ff06067210 */ /* 0x000fce0007ffe1ff */
.L_x_2:
[----:B-1----:R-:W-:-:S06]  /*02f0*/  IMAD.WIDE R10, R7, 0x4, R14 ;  /* 0x00000004070a7825 */ /* 0x002fcc00078e020e */
[----:B---3--:R-:W3:Y:S01]  /*0300*/  LDG.E R10, desc[UR4][R10.64] ;  /* 0x000000040a0a7981 */ /* 0x008ee2000c1e1900 */
[----:B0-----:R-:W-:Y:S01]  /*0310*/  IMAD.WIDE R8, R7, 0x4, R12 ;  /* 0x0000000407087825 */ /* 0x001fe200078e020c */
[----:B------:R-:W-:-:S03]  /*0320*/  IADD3 R7, PT, PT, R0, R7, RZ ;  /* 0x0000000700077210 */ /* 0x000fc60007ffe0ff */
[----:B------:R-:W-:-:S05]  /*0330*/  VIADD R6, R6, 0x1 ;  /* 0x0000000106067836 */ /* 0x000fca0000000000 */
[----:B------:R-:W-:Y:S01]  /*0340*/  ISETP.NE.AND P0, PT, R6, RZ, PT ;  /* 0x000000ff0600720c */ /* 0x000fe20003f05270 */
[----:B---3--:R-:W-:-:S05]  /*0350*/  FMUL R17, R10, 1.5 ;  /* 0x3fc000000a117820 */ /* 0x008fca0000400000 */
[----:B------:R3:W-:Y:S07]  /*0360*/  STG.E desc[UR4][R8.64], R17 ;  /* 0x0000001108007986 */ /* 0x0007ee000c101904 */
[----:B------:R-:W-:Y:S05]  /*0370*/  @P0 BRA `(.L_x_2) ;  /* 0xfffffffc00dc0947 */ /* 0x000fea000383ffff */
.L_x_1:
[----:B------:R-:W-:Y:S05]  /*0380*/  BSYNC.RECONVERGENT B0 ;  /* 0x0000000000007941 */ /* 0x000fea0003800200 */
.L_x_0:
[----:B------:R-:W-:Y:S05]  /*0390*/  @!P1 EXIT ;  /* 0x000000000000994d */ /* 0x000fea0003800000 */
.L_x_3:
[----:B-1----:R-:W-:-:S05]  /*03a0*/  IMAD.WIDE R14, R7, 0x4, R2 ;  /* 0x00000004070e7825 */ /* 0x002fca00078e0202 */
[----:B------:R-:W4:Y:S01]  /*03b0*/  LDG.E R6, desc[UR4][R14.64] ;  /* 0x000000040e067981 */ /* 0x000f22000c1e1900 */
[----:B--2---:R-:W-:-:S04]  /*03c0*/  IMAD.WIDE R18, R7, 0x4, R4 ;  /* 0x0000000407127825 */ /* 0x004fc800078e0204 */
[----:B---3--:R-:W-:-:S04]  /*03d0*/  IMAD.WIDE R8, R0, 0x4, R14 ;  /* 0x0000000400087825 */ /* 0x008fc800078e020e */
[----:B----4-:R-:W-:-:S05]  /*03e0*/  FMUL R21, R6, 1.5 ;  /* 0x3fc0000006157820 */ /* 0x010fca0000400000 */
[----:B------:R0:W-:Y:S04]  /*03f0*/  STG.E desc[UR4][R18.64], R21 ;  /* 0x0000001512007986 */ /* 0x0001e8000c101904 */
[----:B------:R-:W2:Y:S01]  /*0400*/  LDG.E R6, desc[UR4][R8.64] ;  /* 0x0000000408067981 */ /* 0x000ea2000c1e1900 */
[----:B------:R-:W-:-:S04]  /*0410*/  IMAD.WIDE R10, R0, 0x4, R18 ;  /* 0x00000004000a7825 */ /* 0x000fc800078e0212 */
[----:B------:R-:W-:-:S04]  /*0420*/  IMAD.WIDE R12, R0, 0x4, R8 ;  /* 0x00000004000c7825 */ /* 0x000fc800078e0208 */
[----:B--2---:R-:W-:-:S05]  /*0430*/  FMUL R23, R6, 1.5 ;  /* 0x3fc0000006177820 */ /* 0x004fca0000400000 */
[----:B------:R1:W-:Y:S04]  /*0440*/  STG.E desc[UR4][R10.64], R23 ;  /* 0x000000170a007986 */ /* 0x0003e8000c101904 */
[----:B------:R-:W2:Y:S01]  /*0450*/  LDG.E R6, desc[UR4][R12.64] ;  /* 0x000000040c067981 */ /* 0x000ea2000c1e1900 */
[----:B------:R-:W-:-:S04]  /*0460*/  IMAD.WIDE R14, R0, 0x4, R10 ;  /* 0x00000004000e7825 */ /* 0x000fc800078e020a */
[----:B------:R-:W-:-:S04]  /*0470*/  IMAD.WIDE R16, R0, 0x4, R12 ;  /* 0x0000000400107825 */ /* 0x000fc800078e020c */
[----:B--2---:R-:W-:-:S05]  /*0480*/  FMUL R25, R6, 1.5 ;  /* 0x3fc0000006197820 */ /* 0x004fca0000400000 */
[----:B------:R1:W-:Y:S04]  /*0490*/  STG.E desc[UR4][R14.64], R25 ;  /* 0x000000190e007986 */ /* 0x0003e8000c101904 */
[----:B------:R-:W0:Y:S01]  /*04a0*/  LDG.E R16, desc[UR4][R16.64] ;  /* 0x0000000410107981 */ /* 0x000e22000c1e1900 */
[C---:B------:R-:W-:Y:S01]  /*04b0*/  IMAD.WIDE R8, R0.reuse, 0x4, R14 ;  /* 0x0000000400087825 */ /* 0x040fe200078e020e */
[----:B------:R-:W-:-:S04]  /*04c0*/  LEA R7, R0, R7, 0x2 ;  /* 0x0000000700077211 */ /* 0x000fc800078e10ff */
[----:B------:R-:W-:Y:S01]  /*04d0*/  ISETP.GE.AND P0, PT, R7, UR6, PT ;  /* 0x0000000607007c0c */ /* 0x000fe2000bf06270 */
[----:B0-----:R-:W-:-:S05]  /*04e0*/  FMUL R19, R16, 1.5 ;  /* 0x3fc0000010137820 */ /* 0x001fca0000400000 */
[----:B------:R1:W-:Y:S07]  /*04f0*/  STG.E desc[UR4][R8.64], R19 ;  /* 0x0000001308007986 */ /* 0x0003ee000c101904 */
[----:B------:R-:W-:Y:S05]  /*0500*/  @!P0 BRA `(.L_x_3) ;  /* 0xfffffffc00a48947 */ /* 0x000fea000383ffff */
[----:B------:R-:W-:Y:S05]  /*0510*/  EXIT ;  /* 0x000000000000794d */ /* 0x000fea0003800000 */
.L_x_4:
[----:B------:R-:W-:-:S00]  /*0520*/  BRA `(.L_x_4) ;  /* 0xfffffffc00fc7947 */ /* 0x000fc0000383ffff */
[----:B------:R-:W-:-:S00]  /*0530*/  NOP ;  /* 0x0000000000007918 */ /* 0x000fc00000000000 */
        /* <DEDUP_REMOVED lines=12> */
.L_x_10:


//--------------------- .text._Z15initializeArrayPffi --------------------------
	.section	.text._Z15initializeArrayPffi,"ax",@progbits
	.align	128
        .global         _Z15initializeArrayPffi
        .type           _Z15initializeArrayPffi,@function
        .size           _Z15initializeArrayPffi,(.L_x_11 - _Z15initializeArrayPffi)
        .other          _Z15initializeArrayPffi,@"STO_CUDA_ENTRY STV_DEFAULT"
_Z15initializeArrayPffi:
.text._Z15initializeArrayPffi:
        /* <DEDUP_REMOVED lines=11> */
[C---:B------:R-:W-:Y:S01]  /*00b0*/  IADD3 R2, PT, PT, R0.reuse, R3, RZ ;  /* 0x0000000300027210 */ /* 0x040fe20007ffe0ff */
[----:B------:R-:W-:Y:S01]  /*00c0*/  IMAD.MOV R9, RZ, RZ, -R0 ;  /* 0x000000ffff097224 */ /* 0x000fe200078e0a00 */
[----:B------:R-:W-:Y:S01]  /*00d0*/  ISETP.NE.U32.AND P2, PT, R0, RZ, PT ;  /* 0x000000ff0000720c */ /* 0x000fe20003f45070 */
[----:B------:R-:W1:Y:S01]  /*00e0*/  LDCU.64 UR4, c[0x0][0x358] ;  /* 0x00006b00ff0477ac */ /* 0x000e620008000a00 */
[C---:B------:R-:W-:Y:S01]  /*00f0*/  ISETP.GE.AND P0, PT, R2.reuse, UR6, PT ;  /* 0x0000000602007c0c */ /* 0x040fe2000bf06270 */
[----:B------:R-:W-:Y:S01]  /*0100*/  BSSY.RECONVERGENT B0, `(.L_x_5) ;  /* 0x0000023000007945 */ /* 0x000fe20003800200 */
[----:B------:R-:W-:Y:S02]  /*0110*/  VIMNMX R7, PT, PT, R2, UR6, !PT ;  /* 0x0000000602077c48 */ /* 0x000fe4000ffe0100 */
[----:B------:R-:W-:-:S04]  /*0120*/  SEL R6, RZ, 0x1, P0 ;  /* 0x00000001ff067807 */ /* 0x000fc80000000000 */
[----:B------:R-:W-:Y:S01]  /*0130*/  IADD3 R7, PT, PT, R7, -R2, -R6 ;  /* 0x8000000207077210 */ /* 0x000fe20007ffe806 */
[----:B0-----:R-:W0:Y:S02]  /*0140*/  MUFU.RCP R8, R8 ;  /* 0x0000000800087308 */ /* 0x001e240000001000 */
[----:B0-----:R-:W-:-:S06]  /*0150*/  VIADD R4, R8, 0xffffffe ;  /* 0x0ffffffe08047836 */ /* 0x001fcc0000000000 */
[----:B------:R0:W2:Y:S02]  /*0160*/  F2I.FTZ.U32.TRUNC.NTZ R5, R4 ;  /* 0x0000000400057305 */ /* 0x0000a4000021f000 */
[----:B0-----:R-:W-:Y:S02]  /*0170*/  IMAD.MOV.U32 R4, RZ, RZ, RZ ;  /* 0x000000ffff047224 */ /* 0x001fe400078e00ff */
[----:B--2---:R-:W-:-:S04]  /*0180*/  IMAD R9, R9, R5, RZ ;  /* 0x0000000509097224 */ /* 0x004fc800078e02ff */
[----:B------:R-:W-:-:S06]  /*0190*/  IMAD.HI.U32 R8, R5, R9, R4 ;  /* 0x0000000905087227 */ /* 0x000fcc00078e0004 */
[----:B------:R-:W-:-:S04]  /*01a0*/  IMAD.HI.U32 R5, R8, R7, RZ ;  /* 0x0000000708057227 */ /* 0x000fc800078e00ff */
[----:B------:R-:W-:-:S04]  /*01b0*/  IMAD.MOV R2, RZ, RZ, -R5 ;  /* 0x000000ffff027224 */ /* 0x000fc800078e0a05 */
[----:B------:R-:W-:-:S05]  /*01c0*/  IMAD R7, R0, R2, R7 ;  /* 0x0000000200077224 */ /* 0x000fca00078e0207 */
[----:B------:R-:W-:-:S13]  /*01d0*/  ISETP.GE.U32.AND P0, PT, R7, R0, PT ;  /* 0x000000000700720c */ /* 0x000fda0003f06070 */
[----:B------:R-:W-:Y:S01]  /*01e0*/  @P0 IADD3 R7, PT, PT, -R0, R7, RZ ;  /* 0x0000000700070210 */ /* 0x000fe20007ffe1ff */
[----:B------:R-:W-:-:S03]  /*01f0*/  @P0 VIADD R5, R5, 0x1 ;  /* 0x0000000105050836 */ /* 0x000fc60000000000 */
[----:B------:R-:W-:-:S13]  /*0200*/  ISETP.GE.U32.AND P1, PT, R7, R0, PT ;  /* 0x000000000700720c */ /* 0x000fda0003f26070 */
[----:B------:R-:W-:Y:S02]  /*0210*/  @P1 IADD3 R5, PT, PT, R5, 0x1, RZ ;  /* 0x0000000105051810 */ /* 0x000fe40007ffe0ff */
[----:B------:R-:W-:-:S05]  /*0220*/  @!P2 LOP3.LUT R5, RZ, R0, RZ, 0x33, !PT ;  /* 0x00000000ff05a212 */ /* 0x000fca00078e33ff */
[----:B------:R-:W-:-:S05]  /*0230*/  IMAD.IADD R2, R6, 0x1, R5 ;  /* 0x0000000106027824 */ /* 0x000fca00078e0205 */
[C---:B------:R-:W-:Y:S02]  /*0240*/  LOP3.LUT R4, R2.reuse, 0x3, RZ, 0xc0, !PT ;  /* 0x0000000302047812 */ /* 0x040fe400078ec0ff */
[----:B------:R-:W-:Y:S02]  /*0250*/  ISETP.GE.U32.AND P1, PT, R2, 0x3, PT ;  /* 0x000000030200780c */ /* 0x000fe40003f26070 */
[----:B------:R-:W-:-:S13]  /*0260*/  ISETP.NE.AND P0, PT, R4, 0x3, PT ;  /* 0x000000030400780c */ /* 0x000fda0003f05270 */
[----:B-1----:R-:W-:Y:S05]  /*0270*/  @!P0 BRA `(.L_x_6) ;  /* 0x00000000002c8947 */ /* 0x002fea0003800000 */
[----:B------:R-:W0:Y:S01]  /*0280*/  LDC R9, c[0x0][0x388] ;  /* 0x0000e200ff097b82 */ /* 0x000e220000000800 */
[----:B------:R-:W-:-:S04]  /*0290*/  IADD3 R2, PT, PT, R2, 0x1, RZ ;  /* 0x0000000102027810 */ /* 0x000fc80007ffe0ff */
[----:B------:R-:W-:-:S03]  /*02a0*/  LOP3.LUT R2, R2, 0x3, RZ, 0xc0, !PT ;  /* 0x0000000302027812 */ /* 0x000fc600078ec0ff */
[----:B------:R-:W1:Y:S02]  /*02b0*/  LDC.64 R6, c[0x0][0x380] ;  /* 0x0000e000ff067b82 */ /* 0x000e640000000a00 */
[----:B------:R-:W-:-:S07]  /*02c0*/  IMAD.MOV R2, RZ, RZ, -R2 ;  /* 0x000000ffff027224 */ /* 0x000fce00078e0a02 */
.L_x_7:
[----:B-1----:R-:W-:Y:S01]  /*02d0*/  IMAD.WIDE R4, R3, 0x4, R6 ;  /* 0x0000000403047825 */ /* 0x002fe200078e0206 */
[----:B------:R-:W-:-:S03]  /*02e0*/  IADD3 R2, PT, PT, R2, 0x1, RZ ;  /* 0x0000000102027810 */ /* 0x000fc60007ffe0ff */
[----:B------:R-:W-:Y:S01]  /*02f0*/  IMAD.IADD R3, R0, 0x1, R3 ;  /* 0x0000000100037824 */ /* 0x000fe200078e0203 */
[----:B0-----:R2:W-:Y:S01]  /*0300*/  STG.E desc[UR4][R4.64], R9 ;  /* 0x0000000904007986 */ /* 0x0015e2000c101904 */
[----:B------:R-:W-:-:S13]  /*0310*/  ISETP.NE.AND P0, PT, R2, RZ, PT ;  /* 0x000000ff0200720c */ /* 0x000fda0003f05270 */
[----:B--2---:R-:W-:Y:S05]  /*0320*/  @P0 BRA `(.L_x_7) ;  /* 0xfffffffc00e80947 */ /* 0x004fea000383ffff */
.L_x_6:
[----:B------:R-:W-:Y:S05]  /*0330*/  BSYNC.RECONVERGENT B0 ;  /* 0x0000000000007941 */ /* 0x000fea0003800200 */
.L_x_5:
[----:B------:R-:W-:Y:S05]  /*0340*/  @!P1 EXIT ;  /* 0x000000000000994d */ /* 0x000fea0003800000 */
[----:B------:R-:W0:Y:S08]  /*0350*/  LDC R15, c[0x0][0x388] ;  /* 0x0000e200ff0f7b82 */ /* 0x000e300000000800 */
[----:B------:R-:W1:Y:S02]  /*0360*/  LDC.64 R10, c[0x0][0x380] ;  /* 0x0000e000ff0a7b82 */ /* 0x000e640000000a00 */
.L_x_8:
[----:B-12---:R-:W-:Y:S01]  /*0370*/  IMAD.WIDE R12, R3, 0x4, R10 ;  /* 0x00000004030c7825 */ /* 0x006fe200078e020a */
[----:B------:R-:W-:-:S04]  /*0380*/  LEA R3, R0, R3, 0x2 ;  /* 0x0000000300037211 */ /* 0x000fc800078e10ff */
[----:B0-----:R2:W-:Y:S01]  /*0390*/  STG.E desc[UR4][R12.64], R15 ;  /* 0x0000000f0c007986 */ /* 0x0015e2000c101904 */
[----:B------:R-:W-:Y:S01]  /*03a0*/  IMAD.WIDE R4, R0, 0x4, R12 ;  /* 0x0000000400047825 */ /* 0x000fe200078e020c */
[----:B------:R-:W-:-:S04]  /*03b0*/  ISETP.GE.AND P0, PT, R3, UR6, PT ;  /* 0x0000000603007c0c */ /* 0x000fc8000bf06270 */
[----:B------:R2:W-:Y:S01]  /*03c0*/  STG.E desc[UR4][R4.64], R15 ;  /* 0x0000000f04007986 */ /* 0x0005e2000c101904 */
[----:B------:R-:W-:-:S05]  /*03d0*/  IMAD.WIDE R6, R0, 0x4, R4 ;  /* 0x0000000400067825 */ /* 0x000fca00078e0204 */
[----:B------:R2:W-:Y:S01]  /*03e0*/  STG.E desc[UR4][R6.64], R15 ;  /* 0x0000000f06007986 */ /* 0x0005e2000c101904 */
[----:B------:R-:W-:-:S05]  /*03f0*/  IMAD.WIDE R8, R0, 0x4, R6 ;  /* 0x0000000400087825 */ /* 0x000fca00078e0206 */
[----:B------:R2:W-:Y:S01]  /*0400*/  STG.E desc[UR4][R8.64], R15 ;  /* 0x0000000f08007986 */ /* 0x0005e2000c101904 */
[----:B------:R-:W-:Y:S05]  /*0410*/  @!P0 BRA `(.L_x_8) ;  /* 0xfffffffc00d48947 */ /* 0x000fea000383ffff */
[----:B------:R-:W-:Y:S05]  /*0420*/  EXIT ;  /* 0x000000000000794d */ /* 0x000fea0003800000 */
.L_x_9:
        /* <DEDUP_REMOVED lines=13> */
.L_x_11:


//--------------------- .nv.shared.reserved.0     --------------------------
	.section	.nv.shared.reserved.0,"aw",@nobits
	.weak		__nv_reservedSMEM_offset_0_alias
	.size		__nv_reservedSMEM_offset_0_alias, 0, 64
	.other		__nv_reservedSMEM_offset_0_alias,@"STO_CUDA_RESERVED_SHARED STV_DEFAULT"
__nv_reservedSMEM_offset_0_alias:
	.zero		0
	.zero		64


//--------------------- .nv.constant0._Z7processPfS_i --------------------------
	.section	.nv.constant0._Z7processPfS_i,"a",@progbits
	.sectionflags	@""
	.align	4
.nv.constant0._Z7processPfS_i:
	.zero		916


//--------------------- .nv.constant0._Z15initializeArrayPffi --------------------------
	.section	.nv.constant0._Z15initializeArrayPffi,"a",@progbits
	.sectionflags	@""
	.align	4
.nv.constant0._Z15initializeArrayPffi:
	.zero		912


//--------------------- SYMBOLS --------------------------

	.type		.nv.reservedSmem.offset0,@object
	.size		.nv.reservedSmem.offset0,0x4
